	.headerflags	@"EF_CUDA_TEXMODE_UNIFIED EF_CUDA_64BIT_ADDRESS EF_CUDA_ACCELERATORS EF_CUDA_SM90 EF_CUDA_VIRTUAL_SM(EF_CUDA_SM90)"
	.elftype	@"ET_EXEC"


//--------------------- .nv.info                  --------------------------
	.section	.nv.info,"",@"SHT_CUDA_INFO"
	.align	4


	//----- nvinfo : EIATTR_REGCOUNT
	.align		4
        /*0000*/ 	.byte	0x04, 0x2f
        /*0002*/ 	.short	(.L_1 - .L_0)
	.align		4
.L_0:
        /*0004*/ 	.word	index@(triton_poi_fused_cat_8)
        /*0008*/ 	.word	0x00000012


	//----- nvinfo : EIATTR_MIN_STACK_SIZE
	.align		4
.L_1:
        /*000c*/ 	.byte	0x04, 0x12
        /*000e*/ 	.short	(.L_3 - .L_2)
	.align		4
.L_2:
        /*0010*/ 	.word	index@(triton_poi_fused_cat_8)
        /*0014*/ 	.word	0x00000000


	//----- nvinfo : EIATTR_FRAME_SIZE
	.align		4
.L_3:
        /*0018*/ 	.byte	0x04, 0x11
        /*001a*/ 	.short	(.L_5 - .L_4)
	.align		4
.L_4:
        /*001c*/ 	.word	index@(triton_poi_fused_cat_8)
        /*0020*/ 	.word	0x00000000


	//----- nvinfo : EIATTR_MIN_STACK_SIZE
	.align		4
.L_5:
        /*0024*/ 	.byte	0x04, 0x12
        /*0026*/ 	.short	(.L_7 - .L_6)
	.align		4
.L_6:
        /*0028*/ 	.word	index@(triton_poi_fused_cat_8)
        /*002c*/ 	.word	0x00000000
.L_7:


//--------------------- .nv.info.triton_poi_fused_cat_8 --------------------------
	.section	.nv.info.triton_poi_fused_cat_8,"",@"SHT_CUDA_INFO"
	.sectionflags	@""
	.align	4


	//----- nvinfo : EIATTR_CUDA_API_VERSION
	.align		4
        /*0000*/ 	.byte	0x04, 0x37
        /*0002*/ 	.short	(.L_9 - .L_8)
.L_8:
        /*0004*/ 	.word	0x0000007c


	//----- nvinfo : EIATTR_KPARAM_INFO
	.align		4
.L_9:
        /*0008*/ 	.byte	0x04, 0x17
        /*000a*/ 	.short	(.L_11 - .L_10)
.L_10:
        /*000c*/ 	.word	0x00000000
        /*0010*/ 	.short	0x0003
        /*0012*/ 	.short	0x0018
        /*0014*/ 	.byte	0x00, 0xf0, 0x11, 0x00


	//----- nvinfo : EIATTR_KPARAM_INFO
	.align		4
.L_11:
        /*0018*/ 	.byte	0x04, 0x17
        /*001a*/ 	.short	(.L_13 - .L_12)
.L_12:
        /*001c*/ 	.word	0x00000000
        /*0020*/ 	.short	0x0002
        /*0022*/ 	.short	0x0010
        /*0024*/ 	.byte	0x00, 0xf4, 0x21, 0x00


	//----- nvinfo : EIATTR_KPARAM_INFO
	.align		4
.L_13:
        /*0028*/ 	.byte	0x04, 0x17
        /*002a*/ 	.short	(.L_15 - .L_14)
.L_14:
        /*002c*/ 	.word	0x00000000
        /*0030*/ 	.short	0x0001
        /*0032*/ 	.short	0x0008
        /*0034*/ 	.byte	0x00, 0xf4, 0x21, 0x00


	//----- nvinfo : EIATTR_KPARAM_INFO
	.align		4
.L_15:
        /*0038*/ 	.byte	0x04, 0x17
        /*003a*/ 	.short	(.L_17 - .L_16)
.L_16:
        /*003c*/ 	.word	0x00000000
        /*0040*/ 	.short	0x0000
        /*0042*/ 	.short	0x0000
        /*0044*/ 	.byte	0x00, 0xf4, 0x21, 0x00


	//----- nvinfo : EIATTR_SPARSE_MMA_MASK
	.align		4
.L_17:
        /*0048*/ 	.byte	0x03, 0x50
        /*004a*/ 	.short	0x0000


	//----- nvinfo : EIATTR_MAXREG_COUNT
	.align		4
        /*004c*/ 	.byte	0x03, 0x1b
        /*004e*/ 	.short	0x00ff


	//----- nvinfo : EIATTR_EXIT_INSTR_OFFSETS
	.align		4
        /*0050*/ 	.byte	0x04, 0x1c
        /*0052*/ 	.short	(.L_19 - .L_18)


	//   ....[0]....
.L_18:
        /*0054*/ 	.word	0x000003c0


	//----- nvinfo : EIATTR_REQNTID
	.align		4
.L_19:
        /*0058*/ 	.byte	0x04, 0x10
        /*005a*/ 	.short	(.L_21 - .L_20)
.L_20:
        /*005c*/ 	.word	0x00000080
        /*0060*/ 	.word	0x00000001
        /*0064*/ 	.word	0x00000001


	//----- nvinfo : EIATTR_CBANK_PARAM_SIZE
	.align		4
.L_21:
        /*0068*/ 	.byte	0x03, 0x19
        /*006a*/ 	.short	0x001c


	//----- nvinfo : EIATTR_PARAM_CBANK
	.align		4
        /*006c*/ 	.byte	0x04, 0x0a
        /*006e*/ 	.short	(.L_23 - .L_22)
	.align		4
.L_22:
        /*0070*/ 	.word	index@(.nv.constant0.triton_poi_fused_cat_8)
        /*0074*/ 	.short	0x0210
        /*0076*/ 	.short	0x001c


	//----- nvinfo : EIATTR_SW_WAR
	.align		4
.L_23:
        /*0078*/ 	.byte	0x04, 0x36
        /*007a*/ 	.short	(.L_25 - .L_24)
.L_24:
        /*007c*/ 	.word	0x00000008
.L_25:


//--------------------- .nv.callgraph             --------------------------
	.section	.nv.callgraph,"",@"SHT_CUDA_CALLGRAPH"
	.align	4
	.sectionentsize	8
	.align		4
        /*0000*/ 	.word	0x00000000
	.align		4
        /*0004*/ 	.word	0xffffffff
	.align		4
        /*0008*/ 	.word	0x00000000
	.align		4
        /*000c*/ 	.word	0xfffffffe
	.align		4
        /*0010*/ 	.word	0x00000000
	.align		4
        /*0014*/ 	.word	0xfffffffd
	.align		4
        /*0018*/ 	.word	0x00000000
	.align		4
        /*001c*/ 	.word	0xfffffffc


//--------------------- .text.triton_poi_fused_cat_8 --------------------------
	.section	.text.triton_poi_fused_cat_8,"ax",@progbits
	.align	128
        .global         triton_poi_fused_cat_8
        .type           triton_poi_fused_cat_8,@function
        .size           triton_poi_fused_cat_8,(.L_x_1 - triton_poi_fused_cat_8)
        .other          triton_poi_fused_cat_8,@"STO_CUDA_ENTRY STV_DEFAULT"
triton_poi_fused_cat_8:
.text.triton_poi_fused_cat_8:
[----:B------:R-:W-:Y:S01]  /*0000*/  LDC R1, c[0x0][0x28] ;  /* 0x00000a00ff017b82 */ /* 0x000fe20000000800 */
[----:B------:R-:W1:Y:S01]  /*0010*/  S2R R0, SR_TID.X ;  /* 0x0000000000007919 */ /* 0x000e620000002100 */
[----:B------:R-:W-:Y:S01]  /*0020*/  ULDC.64 UR4, c[0x0][0x208] ;  /* 0x0000820000047ab9 */ /* 0x000fe20000000a00 */
[----:B------:R-:W-:Y:S01]  /*0030*/  ULDC.64 UR6, c[0x0][0x218] ;  /* 0x0000860000067ab9 */ /* 0x000fe20000000a00 */
[----:B------:R-:W2:Y:S01]  /*0040*/  S2R R3, SR_CTAID.X ;  /* 0x0000000000037919 */ /* 0x000ea20000002500 */
[----:B-1----:R-:W-:-:S05]  /*0050*/  IMAD.SHL.U32 R0, R0, 0x4, RZ ;  /* 0x0000000400007824 */ /* 0x002fca00078e00ff */
[----:B------:R-:W-:-:S05]  /*0060*/  LOP3.LUT R0, R0, 0x1fc, RZ, 0xc0, !PT ;  /* 0x000001fc00007812 */ /* 0x000fca00078ec0ff */
[----:B--2---:R-:W-:-:S04]  /*0070*/  IMAD R0, R3, 0x200, R0 ;  /* 0x0000020003007824 */ /* 0x004fc800078e0200 */
[----:B------:R-:W-:Y:S01]  /*0080*/  IMAD.HI R7, R0, 0x38e38e39, RZ ;  /* 0x38e38e3900077827 */ /* 0x000fe200078e02ff */
[----:B------:R-:W-:-:S04]  /*0090*/  SHF.R.S32.HI R3, RZ, 0x1f, R0 ;  /* 0x0000001fff037819 */ /* 0x000fc80000011400 */
[----:B------:R-:W-:Y:S02]  /*00a0*/  LEA.HI R6, R3, R0, RZ, 0x8 ;  /* 0x0000000003067211 */ /* 0x000fe400078f40ff */
[----:B------:R-:W1:Y:S01]  /*00b0*/  LDC.64 R2, c[0x0][0x210] ;  /* 0x00008400ff027b82 */ /* 0x000e620000000a00 */
[----:B------:R-:W-:Y:S02]  /*00c0*/  SHF.R.U32.HI R10, RZ, 0x1f, R7 ;  /* 0x0000001fff0a7819 */ /* 0x000fe40000011607 */
[----:B------:R-:W-:Y:S02]  /*00d0*/  SHF.R.S32.HI R4, RZ, 0x8, R6 ;  /* 0x00000008ff047819 */ /* 0x000fe40000011406 */
[----:B------:R-:W-:Y:S02]  /*00e0*/  LEA.HI.SX32 R11, R7, R10, 0x15 ;  /* 0x0000000a070b7211 */ /* 0x000fe400078faaff */
[----:B------:R-:W-:Y:S01]  /*00f0*/  LOP3.LUT R9, R6, 0xffffff00, RZ, 0xc0, !PT ;  /* 0xffffff0006097812 */ /* 0x000fe200078ec0ff */
[----:B------:R-:W-:Y:S01]  /*0100*/  IMAD.HI R5, R4, 0x38e38e39, RZ ;  /* 0x38e38e3904057827 */ /* 0x000fe200078e02ff */
[----:B------:R-:W-:-:S03]  /*0110*/  CS2R R6, SRZ ;  /* 0x0000000000067805 */ /* 0x000fc6000001ff00 */
[----:B------:R-:W-:Y:S01]  /*0120*/  IMAD R10, R11, -0x2400, R0 ;  /* 0xffffdc000b0a7824 */ /* 0x000fe200078e0200 */
[----:B------:R-:W-:Y:S01]  /*0130*/  SHF.R.U32.HI R8, RZ, 0x1f, R5 ;  /* 0x0000001fff087819 */ /* 0x000fe20000011605 */
[----:B------:R-:W-:-:S03]  /*0140*/  IMAD.IADD R9, R0, 0x1, -R9 ;  /* 0x0000000100097824 */ /* 0x000fc600078e0a09 */
[----:B------:R-:W-:-:S05]  /*0150*/  LEA.HI.SX32 R5, R5, R8, 0x1d ;  /* 0x0000000805057211 */ /* 0x000fca00078feaff */
[----:B------:R-:W-:Y:S02]  /*0160*/  IMAD R8, R5, -0x24, R4 ;  /* 0xffffffdc05087824 */ /* 0x000fe400078e0204 */
[C---:B------:R-:W-:Y:S02]  /*0170*/  IMAD R5, R11.reuse, 0xc00, R10 ;  /* 0x00000c000b057824 */ /* 0x040fe400078e020a */
[----:B------:R-:W-:Y:S01]  /*0180*/  IMAD R11, R11, 0x1800, RZ ;  /* 0x000018000b0b7824 */ /* 0x000fe200078e02ff */
[----:B------:R-:W-:Y:S01]  /*0190*/  ISETP.GE.AND P0, PT, R8, 0xc, PT ;  /* 0x0000000c0800780c */ /* 0x000fe20003f06270 */
[----:B-1----:R-:W-:Y:S01]  /*01a0*/  IMAD.WIDE R2, R5, 0x4, R2 ;  /* 0x0000000405027825 */ /* 0x002fe200078e0202 */
[----:B------:R-:W-:-:S03]  /*01b0*/  CS2R R4, SRZ ;  /* 0x0000000000047805 */ /* 0x000fc6000001ff00 */
[C---:B------:R-:W-:Y:S01]  /*01c0*/  IMAD.SHL.U32 R10, R8.reuse, 0x100, RZ ;  /* 0x00000100080a7824 */ /* 0x040fe200078e00ff */
[--C-:B------:R-:W-:Y:S02]  /*01d0*/  SHF.R.S32.HI R13, RZ, 0x1f, R11.reuse ;  /* 0x0000001fff0d7819 */ /* 0x100fe4000001140b */
[----:B------:R-:W-:Y:S02]  /*01e0*/  ISETP.GT.AND P1, PT, R8, 0xb, PT ;  /* 0x0000000b0800780c */ /* 0x000fe40003f24270 */
[----:B------:R-:W-:-:S03]  /*01f0*/  IADD3 R11, P2, P3, R10, R9, R11 ;  /* 0x000000090a0b7210 */ /* 0x000fc60007b5e00b */
[----:B------:R1:W2:Y:S01]  /*0200*/  @!P0 LDG.E.128 R4, desc[UR4][R2.64] ;  /* 0x0000000402048981 */ /* 0x0002a2000c1e1d00 */
[----:B------:R-:W-:Y:S02]  /*0210*/  SHF.R.S32.HI R9, RZ, 0x1f, R9 ;  /* 0x0000001fff097819 */ /* 0x000fe40000011409 */
[----:B------:R-:W-:Y:S02]  /*0220*/  CS2R R14, SRZ ;  /* 0x00000000000e7805 */ /* 0x000fe4000001ff00 */
[----:B------:R-:W-:-:S04]  /*0230*/  SHF.R.S32.HI R10, RZ, 0x1f, R10 ;  /* 0x0000001fff0a7819 */ /* 0x000fc8000001140a */
[----:B------:R-:W-:Y:S02]  /*0240*/  IADD3.X R10, R10, R9, R13, P2, P3 ;  /* 0x000000090a0a7210 */ /* 0x000fe400017e640d */
[----:B------:R-:W-:Y:S02]  /*0250*/  CS2R R12, SRZ ;  /* 0x00000000000c7805 */ /* 0x000fe4000001ff00 */
[C---:B------:R-:W-:Y:S01]  /*0260*/  LEA R8, P2, R11.reuse, UR6, 0x2 ;  /* 0x000000060b087c11 */ /* 0x040fe2000f8410ff */
[----:B-1----:R-:W1:Y:S03]  /*0270*/  LDC.64 R2, c[0x0][0x220] ;  /* 0x00008800ff027b82 */ /* 0x002e660000000a00 */
[----:B------:R-:W-:-:S05]  /*0280*/  LEA.HI.X R9, R11, UR7, R10, 0x2, P2 ;  /* 0x000000070b097c11 */ /* 0x000fca00090f140a */
[----:B------:R-:W3:Y:S01]  /*0290*/  @P1 LDG.E.128 R12, desc[UR4][R8.64+-0x3000] ;  /* 0xffd00004080c1981 */ /* 0x000ee2000c1e1d00 */
[----:B-1----:R-:W-:Y:S01]  /*02a0*/  IMAD.WIDE R2, R0, 0x4, R2 ;  /* 0x0000000400027825 */ /* 0x002fe200078e0202 */
[----:B--2---:R-:W-:Y:S02]  /*02b0*/  SEL R4, R4, RZ, !P0 ;  /* 0x000000ff04047207 */ /* 0x004fe40004000000 */
[----:B------:R-:W-:Y:S02]  /*02c0*/  SEL R5, R5, RZ, !P0 ;  /* 0x000000ff05057207 */ /* 0x000fe40004000000 */
[----:B------:R-:W-:Y:S02]  /*02d0*/  SEL R6, R6, RZ, !P0 ;  /* 0x000000ff06067207 */ /* 0x000fe40004000000 */
[----:B------:R-:W-:Y:S02]  /*02e0*/  SEL R7, R7, RZ, !P0 ;  /* 0x000000ff07077207 */ /* 0x000fe40004000000 */
[----:B------:R-:W-:-:S02]  /*02f0*/  FSETP.GT.AND P2, PT, R4, RZ, PT ;  /* 0x000000ff0400720b */ /* 0x000fc40003f44000 */
[----:B------:R-:W-:Y:S02]  /*0300*/  FSETP.GT.AND P3, PT, R5, RZ, PT ;  /* 0x000000ff0500720b */ /* 0x000fe40003f64000 */
[----:B------:R-:W-:Y:S02]  /*0310*/  FSETP.GT.AND P4, PT, R6, RZ, PT ;  /* 0x000000ff0600720b */ /* 0x000fe40003f84000 */
[----:B------:R-:W-:-:S07]  /*0320*/  FSETP.GT.AND P5, PT, R7, RZ, PT ;  /* 0x000000ff0700720b */ /* 0x000fce0003fa4000 */
[----:B------:R-:W-:Y:S01]  /*0330*/  @!P2 FMUL R4, R4, 0.20000000298023223877 ;  /* 0x3e4ccccd0404a820 */ /* 0x000fe20000400000 */
[----:B---3--:R-:W-:Y:S01]  /*0340*/  @P0 SEL R4, R12, RZ, P1 ;  /* 0x000000ff0c040207 */ /* 0x008fe20000800000 */
[----:B------:R-:W-:Y:S01]  /*0350*/  @!P3 FMUL R5, R5, 0.20000000298023223877 ;  /* 0x3e4ccccd0505b820 */ /* 0x000fe20000400000 */
[----:B------:R-:W-:Y:S01]  /*0360*/  @P0 SEL R5, R13, RZ, P1 ;  /* 0x000000ff0d050207 */ /* 0x000fe20000800000 */
[----:B------:R-:W-:Y:S01]  /*0370*/  @!P4 FMUL R6, R6, 0.20000000298023223877 ;  /* 0x3e4ccccd0606c820 */ /* 0x000fe20000400000 */
[----:B------:R-:W-:Y:S01]  /*0380*/  @P0 SEL R6, R14, RZ, P1 ;  /* 0x000000ff0e060207 */ /* 0x000fe20000800000 */
[----:B------:R-:W-:Y:S01]  /*0390*/  @!P5 FMUL R7, R7, 0.20000000298023223877 ;  /* 0x3e4ccccd0707d820 */ /* 0x000fe20000400000 */
[----:B------:R-:W-:-:S05]  /*03a0*/  @P0 SEL R7, R15, RZ, P1 ;  /* 0x000000ff0f070207 */ /* 0x000fca0000800000 */
[----:B------:R-:W-:Y:S01]  /*03b0*/  STG.E.128 desc[UR4][R2.64], R4 ;  /* 0x0000000402007986 */ /* 0x000fe2000c101d04 */
[----:B------:R-:W-:Y:S05]  /*03c0*/  EXIT ;  /* 0x000000000000794d */ /* 0x000fea0003800000 */
.L_x_0:
[----:B------:R-:W-:-:S00]  /*03d0*/  BRA `(.L_x_0) ;  /* 0xfffffffc00fc7947 */ /* 0x000fc0000383ffff */
[----:B------:R-:W-:-:S00]  /*03e0*/  NOP ;  /* 0x0000000000007918 */ /* 0x000fc00000000000 */
        /* <DEDUP_REMOVED lines=9> */
.L_x_1:


//--------------------- .nv.constant0.triton_poi_fused_cat_8 --------------------------
	.section	.nv.constant0.triton_poi_fused_cat_8,"a",@progbits
	.sectionflags	@""
	.align	4
.nv.constant0.triton_poi_fused_cat_8:
	.zero		556
